//
// Generated by NVIDIA NVVM Compiler
//
// Compiler Build ID: CL-36424714
// Cuda compilation tools, release 13.0, V13.0.88
// Based on NVVM 20.0.0
//

.version 9.0
.target sm_100
.address_size 64

	// .globl	_Z14hello_from_gpuv
.extern .func  (.param .b32 func_retval0) vprintf
(
	.param .b64 vprintf_param_0,
	.param .b64 vprintf_param_1
)
;
.global .align 1 .b8 $str[17] = {72, 101, 108, 108, 111, 32, 102, 114, 111, 109, 32, 71, 80, 85, 33, 10};
.global .align 1 .b8 $str$1[10] = {105, 100, 120, 32, 61, 32, 37, 105, 10};

.visible .entry _Z14hello_from_gpuv()
{
	.reg .b32 	%r<3>;
	.reg .b64 	%rd<3>;

	mov.u64 	%rd1, $str;
	cvta.global.u64 	%rd2, %rd1;
	{ // callseq 0, 0
	.param .b64 param0;
	st.param.b64 	[param0], %rd2;
	.param .b64 param1;
	st.param.b64 	[param1], 0;
	.param .b32 retval0;
	call.uni (retval0), 
	vprintf, 
	(
	param0, 
	param1
	);
	ld.param.b32 	%r1, [retval0];
	} // callseq 0
	ret;

}
	// .globl	_Z6VecAddPiS_S_
.visible .entry _Z6VecAddPiS_S_(
	.param .u64 .ptr .align 1 _Z6VecAddPiS_S__param_0,
	.param .u64 .ptr .align 1 _Z6VecAddPiS_S__param_1,
	.param .u64 .ptr .align 1 _Z6VecAddPiS_S__param_2
)
{
	.local .align 8 .b8 	__local_depot1[8];
	.reg .b64 	%SP;
	.reg .b64 	%SPL;
	.reg .b32 	%r<7>;
	.reg .b64 	%rd<15>;

	mov.u64 	%SPL, __local_depot1;
	cvta.local.u64 	%SP, %SPL;
	ld.param.u64 	%rd1, [_Z6VecAddPiS_S__param_0];
	ld.param.u64 	%rd2, [_Z6VecAddPiS_S__param_1];
	ld.param.u64 	%rd3, [_Z6VecAddPiS_S__param_2];
	cvta.to.global.u64 	%rd4, %rd3;
	cvta.to.global.u64 	%rd5, %rd2;
	cvta.to.global.u64 	%rd6, %rd1;
	add.u64 	%rd7, %SP, 0;
	add.u64 	%rd8, %SPL, 0;
	mov.u32 	%r1, %tid.x;
	st.local.u32 	[%rd8], %r1;
	mov.u64 	%rd9, $str$1;
	cvta.global.u64 	%rd10, %rd9;
	{ // callseq 1, 0
	.param .b64 param0;
	st.param.b64 	[param0], %rd10;
	.param .b64 param1;
	st.param.b64 	[param1], %rd7;
	.param .b32 retval0;
	call.uni (retval0), 
	vprintf, 
	(
	param0, 
	param1
	);
	ld.param.b32 	%r2, [retval0];
	} // callseq 1
	mul.wide.u32 	%rd11, %r1, 4;
	add.s64 	%rd12, %rd6, %rd11;
	ld.global.u32 	%r4, [%rd12];
	add.s64 	%rd13, %rd5, %rd11;
	ld.global.u32 	%r5, [%rd13];
	add.s32 	%r6, %r5, %r4;
	add.s64 	%rd14, %rd4, %rd11;
	st.global.u32 	[%rd14], %r6;
	ret;

}


// ===== COMPILED SASS (sm_100) =====

	.target	sm_100

	.elftype	@"ET_EXEC"


//--------------------- .note.nv.tkinfo           --------------------------
	.section	.note.nv.tkinfo,"",@"SHT_NOTE"
	.sectionflags	@"SHF_NOTE_NV_TKINFO"
	.tkinfo
        /*0018*/ 	.word	0x00000002
        /*0030*/ 	.string	""
        /*0030*/ 	.string	"ptxas"
        /*0030*/ 	.string	"Cuda compilation tools, release 13.0, V13.0.88"
        /*0030*/ 	.string	"Build cuda_13.0.r13.0/compiler.36424714_0"
        /*0030*/ 	.string	"-arch sm_100 -m 64 "



//--------------------- .note.nv.cuinfo           --------------------------
	.section	.note.nv.cuinfo,"",@"SHT_NOTE"
	.sectionflags	@"SHF_NOTE_NV_CUINFO"
        /*0018*/ 	.short	0x0002
        /*001a*/ 	.short	0x0064
        /*001c*/ 	.short	0x0082
	.zero		2


//--------------------- .nv.info                  --------------------------
	.section	.nv.info,"",@"SHT_CUDA_INFO"
	.align	4


	//----- nvinfo : EIATTR_REGCOUNT
	.align		4
        /*0000*/ 	.byte	0x04, 0x2f
        /*0002*/ 	.short	(.L_3 - .L_2)
	.align		4
.L_2:
        /*0004*/ 	.word	index@(_Z14hello_from_gpuv)
        /*0008*/ 	.word	0x00000018


	//----- nvinfo : EIATTR_FRAME_SIZE
	.align		4
.L_3:
        /*000c*/ 	.byte	0x04, 0x11
        /*000e*/ 	.short	(.L_5 - .L_4)
	.align		4
.L_4:
        /*0010*/ 	.word	index@(_Z14hello_from_gpuv)
        /*0014*/ 	.word	0x00000000


	//----- nvinfo : EIATTR_REGCOUNT
	.align		4
.L_5:
        /*0018*/ 	.byte	0x04, 0x2f
        /*001a*/ 	.short	(.L_7 - .L_6)
	.align		4
.L_6:
        /*001c*/ 	.word	index@(_Z6VecAddPiS_S_)
        /*0020*/ 	.word	0x00000018


	//----- nvinfo : EIATTR_FRAME_SIZE
	.align		4
.L_7:
        /*0024*/ 	.byte	0x04, 0x11
        /*0026*/ 	.short	(.L_9 - .L_8)
	.align		4
.L_8:
        /*0028*/ 	.word	index@(_Z6VecAddPiS_S_)
        /*002c*/ 	.word	0x00000008


	//----- nvinfo : EIATTR_MIN_STACK_SIZE
	.align		4
.L_9:
        /*0030*/ 	.byte	0x04, 0x12
        /*0032*/ 	.short	(.L_11 - .L_10)
	.align		4
.L_10:
        /*0034*/ 	.word	index@(_Z6VecAddPiS_S_)
        /*0038*/ 	.word	0x00000008


	//----- nvinfo : EIATTR_MIN_STACK_SIZE
	.align		4
.L_11:
        /*003c*/ 	.byte	0x04, 0x12
        /*003e*/ 	.short	(.L_13 - .L_12)
	.align		4
.L_12:
        /*0040*/ 	.word	index@(_Z14hello_from_gpuv)
        /*0044*/ 	.word	0x00000000
.L_13:


//--------------------- .nv.compat                --------------------------
	.section	.nv.compat,"",@"SHT_CUDA_COMPAT_INFO"
	.align	4
        /*0000*/ 	.byte	0x02, 0x09, 0x00, 0x00, 0x02, 0x02, 0x01, 0x00, 0x02, 0x05, 0x05, 0x00, 0x03, 0x07, 0x01, 0x01
        /*0010*/ 	.byte	0x02, 0x03, 0x00, 0x00, 0x02, 0x06, 0x01, 0x00, 0x04, 0x0b, 0x08, 0x00, 0x09, 0x00, 0x00, 0x00
        /*0020*/ 	.byte	0x00, 0x00, 0x00, 0x00


//--------------------- .nv.info._Z6VecAddPiS_S_  --------------------------
	.section	.nv.info._Z6VecAddPiS_S_,"",@"SHT_CUDA_INFO"
	.sectionflags	@""
	.align	4


	//----- nvinfo : EIATTR_CUDA_API_VERSION
	.align		4
        /*0000*/ 	.byte	0x04, 0x37
        /*0002*/ 	.short	(.L_15 - .L_14)
.L_14:
        /*0004*/ 	.word	0x00000082


	//----- nvinfo : EIATTR_KPARAM_INFO
	.align		4
.L_15:
        /*0008*/ 	.byte	0x04, 0x17
        /*000a*/ 	.short	(.L_17 - .L_16)
.L_16:
        /*000c*/ 	.word	0x00000000
        /*0010*/ 	.short	0x0002
        /*0012*/ 	.short	0x0010
        /*0014*/ 	.byte	0x00, 0xf5, 0x21, 0x00


	//----- nvinfo : EIATTR_KPARAM_INFO
	.align		4
.L_17:
        /*0018*/ 	.byte	0x04, 0x17
        /*001a*/ 	.short	(.L_19 - .L_18)
.L_18:
        /*001c*/ 	.word	0x00000000
        /*0020*/ 	.short	0x0001
        /*0022*/ 	.short	0x0008
        /*0024*/ 	.byte	0x00, 0xf5, 0x21, 0x00


	//----- nvinfo : EIATTR_KPARAM_INFO
	.align		4
.L_19:
        /*0028*/ 	.byte	0x04, 0x17
        /*002a*/ 	.short	(.L_21 - .L_20)
.L_20:
        /*002c*/ 	.word	0x00000000
        /*0030*/ 	.short	0x0000
        /*0032*/ 	.short	0x0000
        /*0034*/ 	.byte	0x00, 0xf5, 0x21, 0x00


	//----- nvinfo : EIATTR_SPARSE_MMA_MASK
	.align		4
.L_21:
        /*0038*/ 	.byte	0x03, 0x50
        /*003a*/ 	.short	0x0000


	//----- nvinfo : EIATTR_MAXREG_COUNT
	.align		4
        /*003c*/ 	.byte	0x03, 0x1b
        /*003e*/ 	.short	0x00ff


	//----- nvinfo : EIATTR_EXTERNS
	.align		4
        /*0040*/ 	.byte	0x04, 0x0f
        /*0042*/ 	.short	(.L_23 - .L_22)


	//   ....[0]....
	.align		4
.L_22:
        /*0044*/ 	.word	index@(vprintf)


	//----- nvinfo : EIATTR_MERCURY_ISA_VERSION
	.align		4
.L_23:
        /*0048*/ 	.byte	0x03, 0x5f
        /*004a*/ 	.short	0x0101


	//----- nvinfo : EIATTR_VRC_CTA_INIT_COUNT
	.align		4
        /*004c*/ 	.byte	0x02, 0x4a
	.zero		1
	.zero		1


	//----- nvinfo : EIATTR_SYSCALL_OFFSETS
	.align		4
        /*0050*/ 	.byte	0x04, 0x46
        /*0052*/ 	.short	(.L_25 - .L_24)


	//   ....[0]....
.L_24:
        /*0054*/ 	.word	0x000000f0


	//----- nvinfo : EIATTR_EXIT_INSTR_OFFSETS
	.align		4
.L_25:
        /*0058*/ 	.byte	0x04, 0x1c
        /*005a*/ 	.short	(.L_27 - .L_26)


	//   ....[0]....
.L_26:
        /*005c*/ 	.word	0x000001a0


	//----- nvinfo : EIATTR_CBANK_PARAM_SIZE
	.align		4
.L_27:
        /*0060*/ 	.byte	0x03, 0x19
        /*0062*/ 	.short	0x0018


	//----- nvinfo : EIATTR_PARAM_CBANK
	.align		4
        /*0064*/ 	.byte	0x04, 0x0a
        /*0066*/ 	.short	(.L_29 - .L_28)
	.align		4
.L_28:
        /*0068*/ 	.word	index@(.nv.constant0._Z6VecAddPiS_S_)
        /*006c*/ 	.short	0x0380
        /*006e*/ 	.short	0x0018


	//----- nvinfo : EIATTR_SW_WAR
	.align		4
.L_29:
        /*0070*/ 	.byte	0x04, 0x36
        /*0072*/ 	.short	(.L_31 - .L_30)
.L_30:
        /*0074*/ 	.word	0x00000008
.L_31:


//--------------------- .nv.info._Z14hello_from_gpuv --------------------------
	.section	.nv.info._Z14hello_from_gpuv,"",@"SHT_CUDA_INFO"
	.sectionflags	@""
	.align	4


	//----- nvinfo : EIATTR_CUDA_API_VERSION
	.align		4
        /*0000*/ 	.byte	0x04, 0x37
        /*0002*/ 	.short	(.L_33 - .L_32)
.L_32:
        /*0004*/ 	.word	0x00000082


	//----- nvinfo : EIATTR_SPARSE_MMA_MASK
	.align		4
.L_33:
        /*0008*/ 	.byte	0x03, 0x50
        /*000a*/ 	.short	0x0000


	//----- nvinfo : EIATTR_MAXREG_COUNT
	.align		4
        /*000c*/ 	.byte	0x03, 0x1b
        /*000e*/ 	.short	0x00ff


	//----- nvinfo : EIATTR_EXTERNS
	.align		4
        /*0010*/ 	.byte	0x04, 0x0f
        /*0012*/ 	.short	(.L_35 - .L_34)


	//   ....[0]....
	.align		4
.L_34:
        /*0014*/ 	.word	index@(vprintf)


	//----- nvinfo : EIATTR_MERCURY_ISA_VERSION
	.align		4
.L_35:
        /*0018*/ 	.byte	0x03, 0x5f
        /*001a*/ 	.short	0x0101


	//----- nvinfo : EIATTR_VRC_CTA_INIT_COUNT
	.align		4
        /*001c*/ 	.byte	0x02, 0x4a
	.zero		1
	.zero		1


	//----- nvinfo : EIATTR_SYSCALL_OFFSETS
	.align		4
        /*0020*/ 	.byte	0x04, 0x46
        /*0022*/ 	.short	(.L_37 - .L_36)


	//   ....[0]....
.L_36:
        /*0024*/ 	.word	0x00000080


	//----- nvinfo : EIATTR_EXIT_INSTR_OFFSETS
	.align		4
.L_37:
        /*0028*/ 	.byte	0x04, 0x1c
        /*002a*/ 	.short	(.L_39 - .L_38)


	//   ....[0]....
.L_38:
        /*002c*/ 	.word	0x00000090


	//----- nvinfo : EIATTR_SW_WAR
	.align		4
.L_39:
        /*0030*/ 	.byte	0x04, 0x36
        /*0032*/ 	.short	(.L_41 - .L_40)
.L_40:
        /*0034*/ 	.word	0x00000008
.L_41:


//--------------------- .nv.callgraph             --------------------------
	.section	.nv.callgraph,"",@"SHT_CUDA_CALLGRAPH"
	.align	4
	.sectionentsize	8
	.align		4
        /*0000*/ 	.word	0x00000000
	.align		4
        /*0004*/ 	.word	0xffffffff
	.align		4
        /*0008*/ 	.word	index@(_Z6VecAddPiS_S_)
	.align		4
        /*000c*/ 	.word	index@(vprintf)
	.align		4
        /*0010*/ 	.word	index@(_Z14hello_from_gpuv)
	.align		4
        /*0014*/ 	.word	index@(vprintf)
	.align		4
        /*0018*/ 	.word	0x00000000
	.align		4
        /*001c*/ 	.word	0xfffffffe
	.align		4
        /*0020*/ 	.word	0x00000000
	.align		4
        /*0024*/ 	.word	0xfffffffd
	.align		4
        /*0028*/ 	.word	0x00000000
	.align		4
        /*002c*/ 	.word	0xfffffffc


//--------------------- .nv.constant4             --------------------------
	.section	.nv.constant4,"a",@progbits
	.align	8
	.align		8
.nv.constant4:
        /*0000*/ 	.dword	vprintf
	.align		8
        /*0008*/ 	.dword	$str
	.align		8
        /*0010*/ 	.dword	$str$1


//--------------------- .text._Z6VecAddPiS_S_     --------------------------
	.section	.text._Z6VecAddPiS_S_,"ax",@progbits
	.align	128
        .global         _Z6VecAddPiS_S_
        .type           _Z6VecAddPiS_S_,@function
        .size           _Z6VecAddPiS_S_,(.L_x_4 - _Z6VecAddPiS_S_)
        .other          _Z6VecAddPiS_S_,@"STO_CUDA_ENTRY STV_DEFAULT"
_Z6VecAddPiS_S_:
.text._Z6VecAddPiS_S_:
[----:B------:R-:W0:Y:S01]  /*0000*/  LDC R1, c[0x0][0x37c] ;  /* 0x0000df00ff017b82 */ /* 0x000e220000000800 */
[----:B------:R-:W1:Y:S01]  /*0010*/  S2R R2, SR_TID.X ;  /* 0x0000000000027919 */ /* 0x000e620000002100 */
[----:B0-----:R-:W-:Y:S01]  /*0020*/  IADD3 R1, PT, PT, R1, -0x8, RZ ;  /* 0xfffffff801017810 */ /* 0x001fe20007ffe0ff */
[----:B------:R-:W0:Y:S01]  /*0030*/  LDCU UR4, c[0x0][0x2f8] ;  /* 0x00005f00ff0477ac */ /* 0x000e220008000800 */
[----:B------:R-:W-:Y:S01]  /*0040*/  MOV R0, 0x0 ;  /* 0x0000000000007802 */ /* 0x000fe20000000f00 */
[----:B------:R-:W2:Y:S03]  /*0050*/  LDCU.64 UR6, c[0x4][0x10] ;  /* 0x01000200ff0677ac */ /* 0x000ea60008000a00 */
[----:B------:R3:W4:Y:S01]  /*0060*/  LDC.64 R8, c[0x4][R0] ;  /* 0x0100000000087b82 */ /* 0x0007220000000a00 */
[----:B------:R-:W5:Y:S01]  /*0070*/  LDCU UR5, c[0x0][0x2fc] ;  /* 0x00005f80ff0577ac */ /* 0x000f620008000800 */
[----:B------:R-:W1:Y:S01]  /*0080*/  LDCU.64 UR36, c[0x0][0x358] ;  /* 0x00006b00ff2477ac */ /* 0x000e620008000a00 */
[----:B0-----:R-:W-:-:S02]  /*0090*/  IADD3 R6, P0, PT, R1, UR4, RZ ;  /* 0x0000000401067c10 */ /* 0x001fc4000ff1e0ff */
[----:B--2---:R-:W-:Y:S01]  /*00a0*/  MOV R4, UR6 ;  /* 0x0000000600047c02 */ /* 0x004fe20008000f00 */
[----:B------:R-:W-:Y:S01]  /*00b0*/  IMAD.U32 R5, RZ, RZ, UR7 ;  /* 0x00000007ff057e24 */ /* 0x000fe2000f8e00ff */
[----:B-----5:R-:W-:Y:S01]  /*00c0*/  IADD3.X R7, PT, PT, RZ, UR5, RZ, P0, !PT ;  /* 0x00000005ff077c10 */ /* 0x020fe200087fe4ff */
[----:B-1----:R3:W-:Y:S08]  /*00d0*/  STL [R1], R2 ;  /* 0x0000000201007387 */ /* 0x0027f00000100800 */
[----:B------:R-:W-:-:S07]  /*00e0*/  LEPC R20, `(.L_x_0) ;  /* 0x000000001014794e */ /* 0x000fce0000000000 */
[----:B---34-:R-:W-:Y:S05]  /*00f0*/  CALL.ABS.NOINC R8 ;  /* 0x0000000008007343 */ /* 0x018fea0003c00000 */
.L_x_0:
[----:B------:R-:W0:Y:S08]  /*0100*/  LDC.64 R4, c[0x0][0x380] ;  /* 0x0000e000ff047b82 */ /* 0x000e300000000a00 */
[----:B------:R-:W1:Y:S08]  /*0110*/  LDC.64 R6, c[0x0][0x388] ;  /* 0x0000e200ff067b82 */ /* 0x000e700000000a00 */
[----:B------:R-:W2:Y:S01]  /*0120*/  LDC.64 R8, c[0x0][0x390] ;  /* 0x0000e400ff087b82 */ /* 0x000ea20000000a00 */
[----:B0-----:R-:W-:-:S06]  /*0130*/  IMAD.WIDE.U32 R4, R2, 0x4, R4 ;  /* 0x0000000402047825 */ /* 0x001fcc00078e0004 */
[----:B------:R-:W3:Y:S01]  /*0140*/  LDG.E R4, desc[UR36][R4.64] ;  /* 0x0000002404047981 */ /* 0x000ee2000c1e1900 */
[----:B-1----:R-:W-:-:S06]  /*0150*/  IMAD.WIDE.U32 R6, R2, 0x4, R6 ;  /* 0x0000000402067825 */ /* 0x002fcc00078e0006 */
[----:B------:R-:W3:Y:S01]  /*0160*/  LDG.E R7, desc[UR36][R6.64] ;  /* 0x0000002406077981 */ /* 0x000ee2000c1e1900 */
[----:B--2---:R-:W-:-:S04]  /*0170*/  IMAD.WIDE.U32 R2, R2, 0x4, R8 ;  /* 0x0000000402027825 */ /* 0x004fc800078e0008 */
[----:B---3--:R-:W-:-:S05]  /*0180*/  IMAD.IADD R9, R4, 0x1, R7 ;  /* 0x0000000104097824 */ /* 0x008fca00078e0207 */
[----:B------:R-:W-:Y:S01]  /*0190*/  STG.E desc[UR36][R2.64], R9 ;  /* 0x0000000902007986 */ /* 0x000fe2000c101924 */
[----:B------:R-:W-:Y:S05]  /*01a0*/  EXIT ;  /* 0x000000000000794d */ /* 0x000fea0003800000 */
.L_x_1:
[----:B------:R-:W-:-:S00]  /*01b0*/  BRA `(.L_x_1) ;  /* 0xfffffffc00fc7947 */ /* 0x000fc0000383ffff */
[----:B------:R-:W-:-:S00]  /*01c0*/  NOP ;  /* 0x0000000000007918 */ /* 0x000fc00000000000 */
        /* <DEDUP_REMOVED lines=11> */
.L_x_4:


//--------------------- .text._Z14hello_from_gpuv --------------------------
	.section	.text._Z14hello_from_gpuv,"ax",@progbits
	.align	128
        .global         _Z14hello_from_gpuv
        .type           _Z14hello_from_gpuv,@function
        .size           _Z14hello_from_gpuv,(.L_x_5 - _Z14hello_from_gpuv)
        .other          _Z14hello_from_gpuv,@"STO_CUDA_ENTRY STV_DEFAULT"
_Z14hello_from_gpuv:
.text._Z14hello_from_gpuv:
[----:B------:R-:W0:Y:S01]  /*0000*/  LDC R1, c[0x0][0x37c] ;  /* 0x0000df00ff017b82 */ /* 0x000e220000000800 */
[----:B------:R-:W-:Y:S01]  /*0010*/  MOV R0, 0x0 ;  /* 0x0000000000007802 */ /* 0x000fe20000000f00 */
[----:B------:R-:W1:Y:S01]  /*0020*/  LDCU.64 UR4, c[0x4][0x8] ;  /* 0x01000100ff0477ac */ /* 0x000e620008000a00 */
[----:B------:R-:W-:-:S05]  /*0030*/  CS2R R6, SRZ ;  /* 0x0000000000067805 */ /* 0x000fca000001ff00 */
[----:B------:R2:W3:Y:S01]  /*0040*/  LDC.64 R2, c[0x4][R0] ;  /* 0x0100000000027b82 */ /* 0x0004e20000000a00 */
[----:B-1----:R-:W-:Y:S02]  /*0050*/  IMAD.U32 R4, RZ, RZ, UR4 ;  /* 0x00000004ff047e24 */ /* 0x002fe4000f8e00ff */
[----:B--2---:R-:W-:-:S07]  /*0060*/  IMAD.U32 R5, RZ, RZ, UR5 ;  /* 0x00000005ff057e24 */ /* 0x004fce000f8e00ff */
[----:B------:R-:W-:-:S07]  /*0070*/  LEPC R20, `(.L_x_2) ;  /* 0x000000001014794e */ /* 0x000fce0000000000 */
[----:B0--3--:R-:W-:Y:S05]  /*0080*/  CALL.ABS.NOINC R2 ;  /* 0x0000000002007343 */ /* 0x009fea0003c00000 */
.L_x_2:
[----:B------:R-:W-:Y:S05]  /*0090*/  EXIT ;  /* 0x000000000000794d */ /* 0x000fea0003800000 */
.L_x_3:
        /* <DEDUP_REMOVED lines=14> */
.L_x_5:


//--------------------- .nv.global.init           --------------------------
	.section	.nv.global.init,"aw",@progbits
.nv.global.init:
	.type		$str$1,@object
	.size		$str$1,($str - $str$1)
$str$1:
        /*0000*/ 	.byte	0x69, 0x64, 0x78, 0x20, 0x3d, 0x20, 0x25, 0x69, 0x0a, 0x00
	.type		$str,@object
	.size		$str,(.L_0 - $str)
$str:
        /*000a*/ 	.byte	0x48, 0x65, 0x6c, 0x6c, 0x6f, 0x20, 0x66, 0x72, 0x6f, 0x6d, 0x20, 0x47, 0x50, 0x55, 0x21, 0x0a
        /*001a*/ 	.byte	0x00
.L_0:


//--------------------- .nv.shared.reserved.0     --------------------------
	.section	.nv.shared.reserved.0,"aw",@nobits
	.weak		__nv_reservedSMEM_offset_0_alias
	.size		__nv_reservedSMEM_offset_0_alias, 0, 64
	.other		__nv_reservedSMEM_offset_0_alias,@"STO_CUDA_RESERVED_SHARED STV_DEFAULT"
__nv_reservedSMEM_offset_0_alias:
	.zero		0
	.zero		64


//--------------------- .nv.constant0._Z6VecAddPiS_S_ --------------------------
	.section	.nv.constant0._Z6VecAddPiS_S_,"a",@progbits
	.sectionflags	@""
	.align	4
.nv.constant0._Z6VecAddPiS_S_:
	.zero		920


//--------------------- .nv.constant0._Z14hello_from_gpuv --------------------------
	.section	.nv.constant0._Z14hello_from_gpuv,"a",@progbits
	.sectionflags	@""
	.align	4
.nv.constant0._Z14hello_from_gpuv:
	.zero		896


//--------------------- SYMBOLS --------------------------

	.type		.nv.reservedSmem.offset0,@object
	.size		.nv.reservedSmem.offset0,0x4
	.type		vprintf,@function
